//
// Generated by NVIDIA NVVM Compiler
//
// Compiler Build ID: CL-36424714
// Cuda compilation tools, release 13.0, V13.0.88
// Based on NVVM 20.0.0
//

.version 9.0
.target sm_100
.address_size 64

	// .globl	_Z15transposeCoalesPfS_
// _ZZ15transposeCoalesPfS_E9blockTemp has been demoted

.visible .entry _Z15transposeCoalesPfS_(
	.param .u64 .ptr .align 1 _Z15transposeCoalesPfS__param_0,
	.param .u64 .ptr .align 1 _Z15transposeCoalesPfS__param_1
)
{
	.reg .b32 	%r<24>;
	.reg .b32 	%f<3>;
	.reg .b64 	%rd<9>;
	// demoted variable
	.shared .align 4 .b8 _ZZ15transposeCoalesPfS_E9blockTemp[64];
	ld.param.u64 	%rd1, [_Z15transposeCoalesPfS__param_0];
	ld.param.u64 	%rd2, [_Z15transposeCoalesPfS__param_1];
	cvta.to.global.u64 	%rd3, %rd1;
	cvta.to.global.u64 	%rd4, %rd2;
	mov.u32 	%r1, %ctaid.x;
	mov.u32 	%r2, %ntid.x;
	mov.u32 	%r3, %tid.x;
	mad.lo.s32 	%r4, %r1, %r2, %r3;
	mov.u32 	%r5, %ctaid.y;
	mov.u32 	%r6, %ntid.y;
	mov.u32 	%r7, %tid.y;
	mad.lo.s32 	%r8, %r5, %r6, %r7;
	shl.b32 	%r9, %r8, 3;
	add.s32 	%r10, %r9, %r4;
	mul.wide.s32 	%rd5, %r10, 4;
	add.s64 	%rd6, %rd4, %rd5;
	ld.global.f32 	%f1, [%rd6];
	shl.b32 	%r11, %r7, 4;
	mov.u32 	%r12, _ZZ15transposeCoalesPfS_E9blockTemp;
	add.s32 	%r13, %r12, %r11;
	shl.b32 	%r14, %r3, 2;
	add.s32 	%r15, %r13, %r14;
	st.shared.f32 	[%r15], %f1;
	bar.sync 	0;
	mad.lo.s32 	%r16, %r5, %r2, %r3;
	mad.lo.s32 	%r17, %r1, %r6, %r7;
	shl.b32 	%r18, %r17, 3;
	add.s32 	%r19, %r18, %r16;
	shl.b32 	%r20, %r3, 4;
	add.s32 	%r21, %r12, %r20;
	shl.b32 	%r22, %r7, 2;
	add.s32 	%r23, %r21, %r22;
	ld.shared.f32 	%f2, [%r23];
	mul.wide.s32 	%rd7, %r19, 4;
	add.s64 	%rd8, %rd3, %rd7;
	st.global.f32 	[%rd8], %f2;
	ret;

}
	// .globl	_Z9transposePfS_
.visible .entry _Z9transposePfS_(
	.param .u64 .ptr .align 1 _Z9transposePfS__param_0,
	.param .u64 .ptr .align 1 _Z9transposePfS__param_1
)
{
	.reg .b32 	%r<13>;
	.reg .b32 	%f<2>;
	.reg .b64 	%rd<9>;

	ld.param.u64 	%rd1, [_Z9transposePfS__param_0];
	ld.param.u64 	%rd2, [_Z9transposePfS__param_1];
	cvta.to.global.u64 	%rd3, %rd1;
	cvta.to.global.u64 	%rd4, %rd2;
	mov.u32 	%r1, %ctaid.x;
	mov.u32 	%r2, %ntid.x;
	mov.u32 	%r3, %tid.x;
	mad.lo.s32 	%r4, %r1, %r2, %r3;
	mov.u32 	%r5, %ctaid.y;
	mov.u32 	%r6, %ntid.y;
	mov.u32 	%r7, %tid.y;
	mad.lo.s32 	%r8, %r5, %r6, %r7;
	shl.b32 	%r9, %r8, 3;
	add.s32 	%r10, %r9, %r4;
	shl.b32 	%r11, %r4, 3;
	add.s32 	%r12, %r11, %r8;
	mul.wide.s32 	%rd5, %r10, 4;
	add.s64 	%rd6, %rd4, %rd5;
	ld.global.f32 	%f1, [%rd6];
	mul.wide.s32 	%rd7, %r12, 4;
	add.s64 	%rd8, %rd3, %rd7;
	st.global.f32 	[%rd8], %f1;
	ret;

}


// ===== COMPILED SASS (sm_100) =====

	.target	sm_100

	.elftype	@"ET_EXEC"


//--------------------- .note.nv.tkinfo           --------------------------
	.section	.note.nv.tkinfo,"",@"SHT_NOTE"
	.sectionflags	@"SHF_NOTE_NV_TKINFO"
	.tkinfo
        /*0018*/ 	.word	0x00000002
        /*0030*/ 	.string	""
        /*0030*/ 	.string	"ptxas"
        /*0030*/ 	.string	"Cuda compilation tools, release 13.0, V13.0.88"
        /*0030*/ 	.string	"Build cuda_13.0.r13.0/compiler.36424714_0"
        /*0030*/ 	.string	"-arch sm_100 -m 64 "



//--------------------- .note.nv.cuinfo           --------------------------
	.section	.note.nv.cuinfo,"",@"SHT_NOTE"
	.sectionflags	@"SHF_NOTE_NV_CUINFO"
        /*0018*/ 	.short	0x0002
        /*001a*/ 	.short	0x0064
        /*001c*/ 	.short	0x0082
	.zero		2


//--------------------- .nv.info                  --------------------------
	.section	.nv.info,"",@"SHT_CUDA_INFO"
	.align	4


	//----- nvinfo : EIATTR_REGCOUNT
	.align		4
        /*0000*/ 	.byte	0x04, 0x2f
        /*0002*/ 	.short	(.L_1 - .L_0)
	.align		4
.L_0:
        /*0004*/ 	.word	index@(_Z15transposeCoalesPfS_)
        /*0008*/ 	.word	0x0000000e


	//----- nvinfo : EIATTR_FRAME_SIZE
	.align		4
.L_1:
        /*000c*/ 	.byte	0x04, 0x11
        /*000e*/ 	.short	(.L_3 - .L_2)
	.align		4
.L_2:
        /*0010*/ 	.word	index@(_Z15transposeCoalesPfS_)
        /*0014*/ 	.word	0x00000000


	//----- nvinfo : EIATTR_REGCOUNT
	.align		4
.L_3:
        /*0018*/ 	.byte	0x04, 0x2f
        /*001a*/ 	.short	(.L_5 - .L_4)
	.align		4
.L_4:
        /*001c*/ 	.word	index@(_Z9transposePfS_)
        /*0020*/ 	.word	0x0000000a


	//----- nvinfo : EIATTR_FRAME_SIZE
	.align		4
.L_5:
        /*0024*/ 	.byte	0x04, 0x11
        /*0026*/ 	.short	(.L_7 - .L_6)
	.align		4
.L_6:
        /*0028*/ 	.word	index@(_Z9transposePfS_)
        /*002c*/ 	.word	0x00000000


	//----- nvinfo : EIATTR_MIN_STACK_SIZE
	.align		4
.L_7:
        /*0030*/ 	.byte	0x04, 0x12
        /*0032*/ 	.short	(.L_9 - .L_8)
	.align		4
.L_8:
        /*0034*/ 	.word	index@(_Z9transposePfS_)
        /*0038*/ 	.word	0x00000000


	//----- nvinfo : EIATTR_MIN_STACK_SIZE
	.align		4
.L_9:
        /*003c*/ 	.byte	0x04, 0x12
        /*003e*/ 	.short	(.L_11 - .L_10)
	.align		4
.L_10:
        /*0040*/ 	.word	index@(_Z15transposeCoalesPfS_)
        /*0044*/ 	.word	0x00000000
.L_11:


//--------------------- .nv.compat                --------------------------
	.section	.nv.compat,"",@"SHT_CUDA_COMPAT_INFO"
	.align	4
        /*0000*/ 	.byte	0x02, 0x09, 0x00, 0x00, 0x02, 0x02, 0x01, 0x00, 0x02, 0x05, 0x05, 0x00, 0x03, 0x07, 0x01, 0x01
        /*0010*/ 	.byte	0x02, 0x03, 0x00, 0x00, 0x02, 0x06, 0x01, 0x00, 0x04, 0x0b, 0x08, 0x00, 0x09, 0x00, 0x00, 0x00
        /*0020*/ 	.byte	0x00, 0x00, 0x00, 0x00


//--------------------- .nv.info._Z9transposePfS_ --------------------------
	.section	.nv.info._Z9transposePfS_,"",@"SHT_CUDA_INFO"
	.sectionflags	@""
	.align	4


	//----- nvinfo : EIATTR_CUDA_API_VERSION
	.align		4
        /*0000*/ 	.byte	0x04, 0x37
        /*0002*/ 	.short	(.L_13 - .L_12)
.L_12:
        /*0004*/ 	.word	0x00000082


	//----- nvinfo : EIATTR_KPARAM_INFO
	.align		4
.L_13:
        /*0008*/ 	.byte	0x04, 0x17
        /*000a*/ 	.short	(.L_15 - .L_14)
.L_14:
        /*000c*/ 	.word	0x00000000
        /*0010*/ 	.short	0x0001
        /*0012*/ 	.short	0x0008
        /*0014*/ 	.byte	0x00, 0xf5, 0x21, 0x00


	//----- nvinfo : EIATTR_KPARAM_INFO
	.align		4
.L_15:
        /*0018*/ 	.byte	0x04, 0x17
        /*001a*/ 	.short	(.L_17 - .L_16)
.L_16:
        /*001c*/ 	.word	0x00000000
        /*0020*/ 	.short	0x0000
        /*0022*/ 	.short	0x0000
        /*0024*/ 	.byte	0x00, 0xf5, 0x21, 0x00


	//----- nvinfo : EIATTR_SPARSE_MMA_MASK
	.align		4
.L_17:
        /*0028*/ 	.byte	0x03, 0x50
        /*002a*/ 	.short	0x0000


	//----- nvinfo : EIATTR_MAXREG_COUNT
	.align		4
        /*002c*/ 	.byte	0x03, 0x1b
        /*002e*/ 	.short	0x00ff


	//----- nvinfo : EIATTR_MERCURY_ISA_VERSION
	.align		4
        /*0030*/ 	.byte	0x03, 0x5f
        /*0032*/ 	.short	0x0101


	//----- nvinfo : EIATTR_VRC_CTA_INIT_COUNT
	.align		4
        /*0034*/ 	.byte	0x02, 0x4a
	.zero		1
	.zero		1


	//----- nvinfo : EIATTR_EXIT_INSTR_OFFSETS
	.align		4
        /*0038*/ 	.byte	0x04, 0x1c
        /*003a*/ 	.short	(.L_19 - .L_18)


	//   ....[0]....
.L_18:
        /*003c*/ 	.word	0x00000120


	//----- nvinfo : EIATTR_CBANK_PARAM_SIZE
	.align		4
.L_19:
        /*0040*/ 	.byte	0x03, 0x19
        /*0042*/ 	.short	0x0010


	//----- nvinfo : EIATTR_PARAM_CBANK
	.align		4
        /*0044*/ 	.byte	0x04, 0x0a
        /*0046*/ 	.short	(.L_21 - .L_20)
	.align		4
.L_20:
        /*0048*/ 	.word	index@(.nv.constant0._Z9transposePfS_)
        /*004c*/ 	.short	0x0380
        /*004e*/ 	.short	0x0010


	//----- nvinfo : EIATTR_SW_WAR
	.align		4
.L_21:
        /*0050*/ 	.byte	0x04, 0x36
        /*0052*/ 	.short	(.L_23 - .L_22)
.L_22:
        /*0054*/ 	.word	0x00000008
.L_23:


//--------------------- .nv.info._Z15transposeCoalesPfS_ --------------------------
	.section	.nv.info._Z15transposeCoalesPfS_,"",@"SHT_CUDA_INFO"
	.sectionflags	@""
	.align	4


	//----- nvinfo : EIATTR_CUDA_API_VERSION
	.align		4
        /*0000*/ 	.byte	0x04, 0x37
        /*0002*/ 	.short	(.L_25 - .L_24)
.L_24:
        /*0004*/ 	.word	0x00000082


	//----- nvinfo : EIATTR_KPARAM_INFO
	.align		4
.L_25:
        /*0008*/ 	.byte	0x04, 0x17
        /*000a*/ 	.short	(.L_27 - .L_26)
.L_26:
        /*000c*/ 	.word	0x00000000
        /*0010*/ 	.short	0x0001
        /*0012*/ 	.short	0x0008
        /*0014*/ 	.byte	0x00, 0xf5, 0x21, 0x00


	//----- nvinfo : EIATTR_KPARAM_INFO
	.align		4
.L_27:
        /*0018*/ 	.byte	0x04, 0x17
        /*001a*/ 	.short	(.L_29 - .L_28)
.L_28:
        /*001c*/ 	.word	0x00000000
        /*0020*/ 	.short	0x0000
        /*0022*/ 	.short	0x0000
        /*0024*/ 	.byte	0x00, 0xf5, 0x21, 0x00


	//----- nvinfo : EIATTR_SPARSE_MMA_MASK
	.align		4
.L_29:
        /*0028*/ 	.byte	0x03, 0x50
        /*002a*/ 	.short	0x0000


	//----- nvinfo : EIATTR_MAXREG_COUNT
	.align		4
        /*002c*/ 	.byte	0x03, 0x1b
        /*002e*/ 	.short	0x00ff


	//----- nvinfo : EIATTR_NUM_BARRIERS
	.align		4
        /*0030*/ 	.byte	0x02, 0x4c
        /*0032*/ 	.byte	0x01
	.zero		1


	//----- nvinfo : EIATTR_MERCURY_ISA_VERSION
	.align		4
        /*0034*/ 	.byte	0x03, 0x5f
        /*0036*/ 	.short	0x0101


	//----- nvinfo : EIATTR_VRC_CTA_INIT_COUNT
	.align		4
        /*0038*/ 	.byte	0x02, 0x4a
	.zero		1
	.zero		1


	//----- nvinfo : EIATTR_EXIT_INSTR_OFFSETS
	.align		4
        /*003c*/ 	.byte	0x04, 0x1c
        /*003e*/ 	.short	(.L_31 - .L_30)


	//   ....[0]....
.L_30:
        /*0040*/ 	.word	0x000001e0


	//----- nvinfo : EIATTR_CBANK_PARAM_SIZE
	.align		4
.L_31:
        /*0044*/ 	.byte	0x03, 0x19
        /*0046*/ 	.short	0x0010


	//----- nvinfo : EIATTR_PARAM_CBANK
	.align		4
        /*0048*/ 	.byte	0x04, 0x0a
        /*004a*/ 	.short	(.L_33 - .L_32)
	.align		4
.L_32:
        /*004c*/ 	.word	index@(.nv.constant0._Z15transposeCoalesPfS_)
        /*0050*/ 	.short	0x0380
        /*0052*/ 	.short	0x0010


	//----- nvinfo : EIATTR_SW_WAR
	.align		4
.L_33:
        /*0054*/ 	.byte	0x04, 0x36
        /*0056*/ 	.short	(.L_35 - .L_34)
.L_34:
        /*0058*/ 	.word	0x00000008
.L_35:


//--------------------- .nv.callgraph             --------------------------
	.section	.nv.callgraph,"",@"SHT_CUDA_CALLGRAPH"
	.align	4
	.sectionentsize	8
	.align		4
        /*0000*/ 	.word	0x00000000
	.align		4
        /*0004*/ 	.word	0xffffffff
	.align		4
        /*0008*/ 	.word	0x00000000
	.align		4
        /*000c*/ 	.word	0xfffffffe
	.align		4
        /*0010*/ 	.word	0x00000000
	.align		4
        /*0014*/ 	.word	0xfffffffd
	.align		4
        /*0018*/ 	.word	0x00000000
	.align		4
        /*001c*/ 	.word	0xfffffffc


//--------------------- .text._Z9transposePfS_    --------------------------
	.section	.text._Z9transposePfS_,"ax",@progbits
	.align	128
        .global         _Z9transposePfS_
        .type           _Z9transposePfS_,@function
        .size           _Z9transposePfS_,(.L_x_2 - _Z9transposePfS_)
        .other          _Z9transposePfS_,@"STO_CUDA_ENTRY STV_DEFAULT"
_Z9transposePfS_:
.text._Z9transposePfS_:
[----:B------:R-:W-:Y:S01]  /*0000*/  LDC R1, c[0x0][0x37c] ;  /* 0x0000df00ff017b82 */ /* 0x000fe20000000800 */
[----:B------:R-:W0:Y:S07]  /*0010*/  S2R R5, SR_TID.X ;  /* 0x0000000000057919 */ /* 0x000e2e0000002100 */
[----:B------:R-:W0:Y:S01]  /*0020*/  LDC R0, c[0x0][0x360] ;  /* 0x0000d800ff007b82 */ /* 0x000e220000000800 */
[----:B------:R-:W1:Y:S01]  /*0030*/  LDCU.64 UR4, c[0x0][0x358] ;  /* 0x00006b00ff0477ac */ /* 0x000e620008000a00 */
[----:B------:R-:W2:Y:S06]  /*0040*/  S2R R4, SR_TID.Y ;  /* 0x0000000000047919 */ /* 0x000eac0000002200 */
[----:B------:R-:W0:Y:S08]  /*0050*/  S2UR UR6, SR_CTAID.X ;  /* 0x00000000000679c3 */ /* 0x000e300000002500 */
[----:B------:R-:W2:Y:S08]  /*0060*/  S2UR UR7, SR_CTAID.Y ;  /* 0x00000000000779c3 */ /* 0x000eb00000002600 */
[----:B------:R-:W2:Y:S08]  /*0070*/  LDC R7, c[0x0][0x364] ;  /* 0x0000d900ff077b82 */ /* 0x000eb00000000800 */
[----:B------:R-:W3:Y:S01]  /*0080*/  LDC.64 R2, c[0x0][0x388] ;  /* 0x0000e200ff027b82 */ /* 0x000ee20000000a00 */
[----:B0-----:R-:W-:-:S02]  /*0090*/  IMAD R0, R0, UR6, R5 ;  /* 0x0000000600007c24 */ /* 0x001fc4000f8e0205 */
[----:B--2---:R-:W-:-:S05]  /*00a0*/  IMAD R7, R7, UR7, R4 ;  /* 0x0000000707077c24 */ /* 0x004fca000f8e0204 */
[----:B------:R-:W-:-:S05]  /*00b0*/  LEA R5, R7, R0, 0x3 ;  /* 0x0000000007057211 */ /* 0x000fca00078e18ff */
[----:B---3--:R-:W-:Y:S02]  /*00c0*/  IMAD.WIDE R2, R5, 0x4, R2 ;  /* 0x0000000405027825 */ /* 0x008fe400078e0202 */
[----:B------:R-:W0:Y:S04]  /*00d0*/  LDC.64 R4, c[0x0][0x380] ;  /* 0x0000e000ff047b82 */ /* 0x000e280000000a00 */
[----:B-1----:R-:W2:Y:S01]  /*00e0*/  LDG.E R3, desc[UR4][R2.64] ;  /* 0x0000000402037981 */ /* 0x002ea2000c1e1900 */
[----:B------:R-:W-:-:S05]  /*00f0*/  LEA R7, R0, R7, 0x3 ;  /* 0x0000000700077211 */ /* 0x000fca00078e18ff */
[----:B0-----:R-:W-:-:S05]  /*0100*/  IMAD.WIDE R4, R7, 0x4, R4 ;  /* 0x0000000407047825 */ /* 0x001fca00078e0204 */
[----:B--2---:R-:W-:Y:S01]  /*0110*/  STG.E desc[UR4][R4.64], R3 ;  /* 0x0000000304007986 */ /* 0x004fe2000c101904 */
[----:B------:R-:W-:Y:S05]  /*0120*/  EXIT ;  /* 0x000000000000794d */ /* 0x000fea0003800000 */
.L_x_0:
[----:B------:R-:W-:-:S00]  /*0130*/  BRA `(.L_x_0) ;  /* 0xfffffffc00fc7947 */ /* 0x000fc0000383ffff */
[----:B------:R-:W-:-:S00]  /*0140*/  NOP ;  /* 0x0000000000007918 */ /* 0x000fc00000000000 */
        /* <DEDUP_REMOVED lines=11> */
.L_x_2:


//--------------------- .text._Z15transposeCoalesPfS_ --------------------------
	.section	.text._Z15transposeCoalesPfS_,"ax",@progbits
	.align	128
        .global         _Z15transposeCoalesPfS_
        .type           _Z15transposeCoalesPfS_,@function
        .size           _Z15transposeCoalesPfS_,(.L_x_3 - _Z15transposeCoalesPfS_)
        .other          _Z15transposeCoalesPfS_,@"STO_CUDA_ENTRY STV_DEFAULT"
_Z15transposeCoalesPfS_:
.text._Z15transposeCoalesPfS_:
        /* <DEDUP_REMOVED lines=12> */
[----:B---3--:R-:W-:-:S05]  /*00c0*/  IMAD.WIDE R2, R5, 0x4, R2 ;  /* 0x0000000405027825 */ /* 0x008fca00078e0202 */
[----:B-1----:R0:W2:Y:S01]  /*00d0*/  LDG.E R0, desc[UR6][R2.64] ;  /* 0x0000000602007981 */ /* 0x0020a2000c1e1900 */
[----:B------:R-:W1:Y:S01]  /*00e0*/  S2UR UR5, SR_CgaCtaId ;  /* 0x00000000000579c3 */ /* 0x000e620000008800 */
[----:B------:R-:W-:-:S07]  /*00f0*/  UMOV UR4, 0x400 ;  /* 0x0000040000047882 */ /* 0x000fce0000000000 */
[----:B0-----:R-:W0:Y:S01]  /*0100*/  LDC.64 R2, c[0x0][0x380] ;  /* 0x0000e000ff027b82 */ /* 0x001e220000000a00 */
[----:B-1----:R-:W-:-:S06]  /*0110*/  ULEA UR4, UR5, UR4, 0x18 ;  /* 0x0000000405047291 */ /* 0x002fcc000f8ec0ff */
[----:B------:R-:W-:Y:S02]  /*0120*/  LEA R4, R11, UR4, 0x4 ;  /* 0x000000040b047c11 */ /* 0x000fe4000f8e20ff */
[C---:B------:R-:W-:Y:S02]  /*0130*/  LEA R6, R8.reuse, UR4, 0x4 ;  /* 0x0000000408067c11 */ /* 0x040fe4000f8e20ff */
[----:B------:R-:W-:Y:S01]  /*0140*/  LEA R5, R8, R4, 0x2 ;  /* 0x0000000408057211 */ /* 0x000fe200078e10ff */
[----:B------:R-:W-:Y:S01]  /*0150*/  IMAD R4, R7, UR9, R8 ;  /* 0x0000000907047c24 */ /* 0x000fe2000f8e0208 */
[----:B------:R-:W-:Y:S01]  /*0160*/  LEA R6, R11, R6, 0x2 ;  /* 0x000000060b067211 */ /* 0x000fe200078e10ff */
[----:B------:R-:W-:-:S05]  /*0170*/  IMAD R7, R10, UR8, R11 ;  /* 0x000000080a077c24 */ /* 0x000fca000f8e020b */
[----:B------:R-:W-:-:S05]  /*0180*/  LEA R7, R7, R4, 0x3 ;  /* 0x0000000407077211 */ /* 0x000fca00078e18ff */
[----:B0-----:R-:W-:Y:S01]  /*0190*/  IMAD.WIDE R2, R7, 0x4, R2 ;  /* 0x0000000407027825 */ /* 0x001fe200078e0202 */
[----:B--2---:R-:W-:Y:S01]  /*01a0*/  STS [R5], R0 ;  /* 0x0000000005007388 */ /* 0x004fe20000000800 */
[----:B------:R-:W-:Y:S06]  /*01b0*/  BAR.SYNC.DEFER_BLOCKING 0x0 ;  /* 0x0000000000007b1d */ /* 0x000fec0000010000 */
[----:B------:R-:W0:Y:S04]  /*01c0*/  LDS R9, [R6] ;  /* 0x0000000006097984 */ /* 0x000e280000000800 */
[----:B0-----:R-:W-:Y:S01]  /*01d0*/  STG.E desc[UR6][R2.64], R9 ;  /* 0x0000000902007986 */ /* 0x001fe2000c101906 */
[----:B------:R-:W-:Y:S05]  /*01e0*/  EXIT ;  /* 0x000000000000794d */ /* 0x000fea0003800000 */
.L_x_1:
        /* <DEDUP_REMOVED lines=9> */
.L_x_3:


//--------------------- .nv.shared.reserved.0     --------------------------
	.section	.nv.shared.reserved.0,"aw",@nobits
	.weak		__nv_reservedSMEM_offset_0_alias
	.size		__nv_reservedSMEM_offset_0_alias, 0, 64
	.other		__nv_reservedSMEM_offset_0_alias,@"STO_CUDA_RESERVED_SHARED STV_DEFAULT"
__nv_reservedSMEM_offset_0_alias:
	.zero		0
	.zero		64


//--------------------- .nv.shared._Z15transposeCoalesPfS_ --------------------------
	.section	.nv.shared._Z15transposeCoalesPfS_,"aw",@nobits
	.sectionflags	@""
	.align	4
.nv.shared._Z15transposeCoalesPfS_:
	.zero		1088


//--------------------- .nv.constant0._Z9transposePfS_ --------------------------
	.section	.nv.constant0._Z9transposePfS_,"a",@progbits
	.sectionflags	@""
	.align	4
.nv.constant0._Z9transposePfS_:
	.zero		912


//--------------------- .nv.constant0._Z15transposeCoalesPfS_ --------------------------
	.section	.nv.constant0._Z15transposeCoalesPfS_,"a",@progbits
	.sectionflags	@""
	.align	4
.nv.constant0._Z15transposeCoalesPfS_:
	.zero		912


//--------------------- SYMBOLS --------------------------

	.type		.nv.reservedSmem.offset0,@object
	.size		.nv.reservedSmem.offset0,0x4
	.type		.nv.reservedSmem.cap,@object
	.size		.nv.reservedSmem.cap,0x4
